//
// Generated by NVIDIA NVVM Compiler
//
// Compiler Build ID: CL-36424714
// Cuda compilation tools, release 13.0, V13.0.88
// Based on NVVM 20.0.0
//

.version 9.0
.target sm_100
.address_size 64

	// .globl	_Z15caesarAlgorithmPcS_ii

.visible .entry _Z15caesarAlgorithmPcS_ii(
	.param .u64 .ptr .align 1 _Z15caesarAlgorithmPcS_ii_param_0,
	.param .u64 .ptr .align 1 _Z15caesarAlgorithmPcS_ii_param_1,
	.param .u32 _Z15caesarAlgorithmPcS_ii_param_2,
	.param .u32 _Z15caesarAlgorithmPcS_ii_param_3
)
{
	.reg .pred 	%p<4>;
	.reg .b16 	%rs<10>;
	.reg .b32 	%r<27>;
	.reg .b64 	%rd<13>;

	ld.param.u64 	%rd2, [_Z15caesarAlgorithmPcS_ii_param_0];
	ld.param.u64 	%rd3, [_Z15caesarAlgorithmPcS_ii_param_1];
	ld.param.u32 	%r3, [_Z15caesarAlgorithmPcS_ii_param_2];
	ld.param.u32 	%r2, [_Z15caesarAlgorithmPcS_ii_param_3];
	cvta.to.global.u64 	%rd1, %rd3;
	mov.u32 	%r4, %ctaid.x;
	mov.u32 	%r5, %ntid.x;
	mov.u32 	%r6, %tid.x;
	mad.lo.s32 	%r1, %r4, %r5, %r6;
	setp.ge.s32 	%p1, %r1, %r3;
	@%p1 bra 	$L__BB0_6;
	cvta.to.global.u64 	%rd4, %rd2;
	cvt.s64.s32 	%rd5, %r1;
	add.s64 	%rd6, %rd4, %rd5;
	ld.global.u8 	%rs1, [%rd6];
	add.s16 	%rs2, %rs1, -97;
	and.b16  	%rs3, %rs2, 255;
	setp.gt.u16 	%p2, %rs3, 25;
	@%p2 bra 	$L__BB0_3;
	cvt.u32.u16 	%r17, %rs1;
	and.b32  	%r18, %r17, 255;
	add.s32 	%r19, %r2, %r18;
	add.s32 	%r20, %r19, -97;
	mul.hi.s32 	%r21, %r20, 1321528399;
	shr.u32 	%r22, %r21, 31;
	shr.u32 	%r23, %r21, 3;
	add.s32 	%r24, %r23, %r22;
	mul.lo.s32 	%r25, %r24, 26;
	sub.s32 	%r26, %r20, %r25;
	cvt.u16.u32 	%rs8, %r26;
	add.s16 	%rs9, %rs8, 97;
	add.s64 	%rd12, %rd1, %rd5;
	st.global.u8 	[%rd12], %rs9;
	bra.uni 	$L__BB0_6;
$L__BB0_3:
	add.s16 	%rs4, %rs1, -65;
	and.b16  	%rs5, %rs4, 255;
	setp.gt.u16 	%p3, %rs5, 25;
	@%p3 bra 	$L__BB0_5;
	cvt.u32.u16 	%r7, %rs1;
	and.b32  	%r8, %r7, 255;
	add.s32 	%r9, %r2, %r8;
	add.s32 	%r10, %r9, -65;
	mul.hi.s32 	%r11, %r10, 1321528399;
	shr.u32 	%r12, %r11, 31;
	shr.u32 	%r13, %r11, 3;
	add.s32 	%r14, %r13, %r12;
	mul.lo.s32 	%r15, %r14, 26;
	sub.s32 	%r16, %r10, %r15;
	cvt.u16.u32 	%rs6, %r16;
	add.s16 	%rs7, %rs6, 65;
	add.s64 	%rd10, %rd1, %rd5;
	st.global.u8 	[%rd10], %rs7;
	bra.uni 	$L__BB0_6;
$L__BB0_5:
	add.s64 	%rd8, %rd1, %rd5;
	st.global.u8 	[%rd8], %rs1;
$L__BB0_6:
	ret;

}


// ===== COMPILED SASS (sm_100) =====

	.target	sm_100

	.elftype	@"ET_EXEC"


//--------------------- .note.nv.tkinfo           --------------------------
	.section	.note.nv.tkinfo,"",@"SHT_NOTE"
	.sectionflags	@"SHF_NOTE_NV_TKINFO"
	.tkinfo
        /*0018*/ 	.word	0x00000002
        /*0030*/ 	.string	""
        /*0030*/ 	.string	"ptxas"
        /*0030*/ 	.string	"Cuda compilation tools, release 13.0, V13.0.88"
        /*0030*/ 	.string	"Build cuda_13.0.r13.0/compiler.36424714_0"
        /*0030*/ 	.string	"-arch sm_100 -m 64 "



//--------------------- .note.nv.cuinfo           --------------------------
	.section	.note.nv.cuinfo,"",@"SHT_NOTE"
	.sectionflags	@"SHF_NOTE_NV_CUINFO"
        /*0018*/ 	.short	0x0002
        /*001a*/ 	.short	0x0064
        /*001c*/ 	.short	0x0082
	.zero		2


//--------------------- .nv.info                  --------------------------
	.section	.nv.info,"",@"SHT_CUDA_INFO"
	.align	4


	//----- nvinfo : EIATTR_REGCOUNT
	.align		4
        /*0000*/ 	.byte	0x04, 0x2f
        /*0002*/ 	.short	(.L_1 - .L_0)
	.align		4
.L_0:
        /*0004*/ 	.word	index@(_Z15caesarAlgorithmPcS_ii)
        /*0008*/ 	.word	0x00000009


	//----- nvinfo : EIATTR_FRAME_SIZE
	.align		4
.L_1:
        /*000c*/ 	.byte	0x04, 0x11
        /*000e*/ 	.short	(.L_3 - .L_2)
	.align		4
.L_2:
        /*0010*/ 	.word	index@(_Z15caesarAlgorithmPcS_ii)
        /*0014*/ 	.word	0x00000000


	//----- nvinfo : EIATTR_MIN_STACK_SIZE
	.align		4
.L_3:
        /*0018*/ 	.byte	0x04, 0x12
        /*001a*/ 	.short	(.L_5 - .L_4)
	.align		4
.L_4:
        /*001c*/ 	.word	index@(_Z15caesarAlgorithmPcS_ii)
        /*0020*/ 	.word	0x00000000
.L_5:


//--------------------- .nv.compat                --------------------------
	.section	.nv.compat,"",@"SHT_CUDA_COMPAT_INFO"
	.align	4
        /*0000*/ 	.byte	0x02, 0x09, 0x00, 0x00, 0x02, 0x02, 0x01, 0x00, 0x02, 0x05, 0x05, 0x00, 0x03, 0x07, 0x01, 0x01
        /*0010*/ 	.byte	0x02, 0x03, 0x00, 0x00, 0x02, 0x06, 0x01, 0x00, 0x04, 0x0b, 0x08, 0x00, 0x09, 0x00, 0x00, 0x00
        /*0020*/ 	.byte	0x00, 0x00, 0x00, 0x00


//--------------------- .nv.info._Z15caesarAlgorithmPcS_ii --------------------------
	.section	.nv.info._Z15caesarAlgorithmPcS_ii,"",@"SHT_CUDA_INFO"
	.sectionflags	@""
	.align	4


	//----- nvinfo : EIATTR_CUDA_API_VERSION
	.align		4
        /*0000*/ 	.byte	0x04, 0x37
        /*0002*/ 	.short	(.L_7 - .L_6)
.L_6:
        /*0004*/ 	.word	0x00000082


	//----- nvinfo : EIATTR_KPARAM_INFO
	.align		4
.L_7:
        /*0008*/ 	.byte	0x04, 0x17
        /*000a*/ 	.short	(.L_9 - .L_8)
.L_8:
        /*000c*/ 	.word	0x00000000
        /*0010*/ 	.short	0x0003
        /*0012*/ 	.short	0x0014
        /*0014*/ 	.byte	0x00, 0xf0, 0x11, 0x00


	//----- nvinfo : EIATTR_KPARAM_INFO
	.align		4
.L_9:
        /*0018*/ 	.byte	0x04, 0x17
        /*001a*/ 	.short	(.L_11 - .L_10)
.L_10:
        /*001c*/ 	.word	0x00000000
        /*0020*/ 	.short	0x0002
        /*0022*/ 	.short	0x0010
        /*0024*/ 	.byte	0x00, 0xf0, 0x11, 0x00


	//----- nvinfo : EIATTR_KPARAM_INFO
	.align		4
.L_11:
        /*0028*/ 	.byte	0x04, 0x17
        /*002a*/ 	.short	(.L_13 - .L_12)
.L_12:
        /*002c*/ 	.word	0x00000000
        /*0030*/ 	.short	0x0001
        /*0032*/ 	.short	0x0008
        /*0034*/ 	.byte	0x00, 0xf5, 0x21, 0x00


	//----- nvinfo : EIATTR_KPARAM_INFO
	.align		4
.L_13:
        /*0038*/ 	.byte	0x04, 0x17
        /*003a*/ 	.short	(.L_15 - .L_14)
.L_14:
        /*003c*/ 	.word	0x00000000
        /*0040*/ 	.short	0x0000
        /*0042*/ 	.short	0x0000
        /*0044*/ 	.byte	0x00, 0xf5, 0x21, 0x00


	//----- nvinfo : EIATTR_SPARSE_MMA_MASK
	.align		4
.L_15:
        /*0048*/ 	.byte	0x03, 0x50
        /*004a*/ 	.short	0x0000


	//----- nvinfo : EIATTR_MAXREG_COUNT
	.align		4
        /*004c*/ 	.byte	0x03, 0x1b
        /*004e*/ 	.short	0x00ff


	//----- nvinfo : EIATTR_MERCURY_ISA_VERSION
	.align		4
        /*0050*/ 	.byte	0x03, 0x5f
        /*0052*/ 	.short	0x0101


	//----- nvinfo : EIATTR_VRC_CTA_INIT_COUNT
	.align		4
        /*0054*/ 	.byte	0x02, 0x4a
	.zero		1
	.zero		1


	//----- nvinfo : EIATTR_EXIT_INSTR_OFFSETS
	.align		4
        /*0058*/ 	.byte	0x04, 0x1c
        /*005a*/ 	.short	(.L_17 - .L_16)


	//   ....[0]....
.L_16:
        /*005c*/ 	.word	0x00000070


	//   ....[1]....
        /*0060*/ 	.word	0x000001d0


	//   ....[2]....
        /*0064*/ 	.word	0x000002d0


	//   ....[3]....
        /*0068*/ 	.word	0x00000320


	//----- nvinfo : EIATTR_CRS_STACK_SIZE
	.align		4
.L_17:
        /*006c*/ 	.byte	0x04, 0x1e
        /*006e*/ 	.short	(.L_19 - .L_18)
.L_18:
        /*0070*/ 	.word	0x00000000


	//----- nvinfo : EIATTR_CBANK_PARAM_SIZE
	.align		4
.L_19:
        /*0074*/ 	.byte	0x03, 0x19
        /*0076*/ 	.short	0x0018


	//----- nvinfo : EIATTR_PARAM_CBANK
	.align		4
        /*0078*/ 	.byte	0x04, 0x0a
        /*007a*/ 	.short	(.L_21 - .L_20)
	.align		4
.L_20:
        /*007c*/ 	.word	index@(.nv.constant0._Z15caesarAlgorithmPcS_ii)
        /*0080*/ 	.short	0x0380
        /*0082*/ 	.short	0x0018


	//----- nvinfo : EIATTR_SW_WAR
	.align		4
.L_21:
        /*0084*/ 	.byte	0x04, 0x36
        /*0086*/ 	.short	(.L_23 - .L_22)
.L_22:
        /*0088*/ 	.word	0x00000008
.L_23:


//--------------------- .nv.callgraph             --------------------------
	.section	.nv.callgraph,"",@"SHT_CUDA_CALLGRAPH"
	.align	4
	.sectionentsize	8
	.align		4
        /*0000*/ 	.word	0x00000000
	.align		4
        /*0004*/ 	.word	0xffffffff
	.align		4
        /*0008*/ 	.word	0x00000000
	.align		4
        /*000c*/ 	.word	0xfffffffe
	.align		4
        /*0010*/ 	.word	0x00000000
	.align		4
        /*0014*/ 	.word	0xfffffffd
	.align		4
        /*0018*/ 	.word	0x00000000
	.align		4
        /*001c*/ 	.word	0xfffffffc


//--------------------- .text._Z15caesarAlgorithmPcS_ii --------------------------
	.section	.text._Z15caesarAlgorithmPcS_ii,"ax",@progbits
	.align	128
        .global         _Z15caesarAlgorithmPcS_ii
        .type           _Z15caesarAlgorithmPcS_ii,@function
        .size           _Z15caesarAlgorithmPcS_ii,(.L_x_3 - _Z15caesarAlgorithmPcS_ii)
        .other          _Z15caesarAlgorithmPcS_ii,@"STO_CUDA_ENTRY STV_DEFAULT"
_Z15caesarAlgorithmPcS_ii:
.text._Z15caesarAlgorithmPcS_ii:
[----:B------:R-:W-:Y:S01]  /*0000*/  LDC R1, c[0x0][0x37c] ;  /* 0x0000df00ff017b82 */ /* 0x000fe20000000800 */
[----:B------:R-:W0:Y:S07]  /*0010*/  S2R R3, SR_TID.X ;  /* 0x0000000000037919 */ /* 0x000e2e0000002100 */
[----:B------:R-:W0:Y:S01]  /*0020*/  S2UR UR4, SR_CTAID.X ;  /* 0x00000000000479c3 */ /* 0x000e220000002500 */
[----:B------:R-:W1:Y:S07]  /*0030*/  LDCU UR5, c[0x0][0x390] ;  /* 0x00007200ff0577ac */ /* 0x000e6e0008000800 */
[----:B------:R-:W0:Y:S02]  /*0040*/  LDC R0, c[0x0][0x360] ;  /* 0x0000d800ff007b82 */ /* 0x000e240000000800 */
[----:B0-----:R-:W-:-:S05]  /*0050*/  IMAD R0, R0, UR4, R3 ;  /* 0x0000000400007c24 */ /* 0x001fca000f8e0203 */
[----:B-1----:R-:W-:-:S13]  /*0060*/  ISETP.GE.AND P0, PT, R0, UR5, PT ;  /* 0x0000000500007c0c */ /* 0x002fda000bf06270 */
[----:B------:R-:W-:Y:S05]  /*0070*/  @P0 EXIT ;  /* 0x000000000000094d */ /* 0x000fea0003800000 */
[----:B------:R-:W0:Y:S01]  /*0080*/  LDCU.64 UR6, c[0x0][0x380] ;  /* 0x00007000ff0677ac */ /* 0x000e220008000a00 */
[----:B------:R-:W-:Y:S01]  /*0090*/  SHF.R.S32.HI R6, RZ, 0x1f, R0 ;  /* 0x0000001fff067819 */ /* 0x000fe20000011400 */
[----:B------:R-:W1:Y:S01]  /*00a0*/  LDCU.64 UR4, c[0x0][0x358] ;  /* 0x00006b00ff0477ac */ /* 0x000e620008000a00 */
[----:B0-----:R-:W-:-:S04]  /*00b0*/  IADD3 R2, P0, PT, R0, UR6, RZ ;  /* 0x0000000600027c10 */ /* 0x001fc8000ff1e0ff */
[----:B------:R-:W-:-:S05]  /*00c0*/  IADD3.X R3, PT, PT, R6, UR7, RZ, P0, !PT ;  /* 0x0000000706037c10 */ /* 0x000fca00087fe4ff */
[----:B-1----:R-:W2:Y:S02]  /*00d0*/  LDG.E.U8 R5, desc[UR4][R2.64] ;  /* 0x0000000402057981 */ /* 0x002ea4000c1e1100 */
[----:B--2---:R-:W-:-:S05]  /*00e0*/  VIADD R4, R5, 0xffffff9f ;  /* 0xffffff9f05047836 */ /* 0x004fca0000000000 */
[----:B------:R-:W-:-:S04]  /*00f0*/  LOP3.LUT R4, R4, 0xff, RZ, 0xc0, !PT ;  /* 0x000000ff04047812 */ /* 0x000fc800078ec0ff */
[----:B------:R-:W-:-:S13]  /*0100*/  ISETP.GT.U32.AND P0, PT, R4, 0x19, PT ;  /* 0x000000190400780c */ /* 0x000fda0003f04070 */
[----:B------:R-:W-:Y:S05]  /*0110*/  @P0 BRA `(.L_x_0) ;  /* 0x0000000000300947 */ /* 0x000fea0003800000 */
[----:B------:R-:W0:Y:S01]  /*0120*/  LDC R2, c[0x0][0x394] ;  /* 0x0000e500ff027b82 */ /* 0x000e220000000800 */
[----:B------:R-:W1:Y:S01]  /*0130*/  LDCU.64 UR6, c[0x0][0x388] ;  /* 0x00007100ff0677ac */ /* 0x000e620008000a00 */
[----:B0-----:R-:W-:-:S05]  /*0140*/  IADD3 R5, PT, PT, R5, -0x61, R2 ;  /* 0xffffff9f05057810 */ /* 0x001fca0007ffe002 */
[----:B------:R-:W-:-:S05]  /*0150*/  IMAD.HI R2, R5, 0x4ec4ec4f, RZ ;  /* 0x4ec4ec4f05027827 */ /* 0x000fca00078e02ff */
[----:B------:R-:W-:-:S04]  /*0160*/  SHF.R.U32.HI R3, RZ, 0x1f, R2 ;  /* 0x0000001fff037819 */ /* 0x000fc80000011602 */
[----:B------:R-:W-:Y:S02]  /*0170*/  LEA.HI R4, R2, R3, RZ, 0x1d ;  /* 0x0000000302047211 */ /* 0x000fe400078fe8ff */
[----:B-1----:R-:W-:-:S03]  /*0180*/  IADD3 R2, P0, PT, R0, UR6, RZ ;  /* 0x0000000600027c10 */ /* 0x002fc6000ff1e0ff */
[----:B------:R-:W-:Y:S01]  /*0190*/  IMAD R4, R4, -0x1a, R5 ;  /* 0xffffffe604047824 */ /* 0x000fe200078e0205 */
[----:B------:R-:W-:-:S03]  /*01a0*/  IADD3.X R3, PT, PT, R6, UR7, RZ, P0, !PT ;  /* 0x0000000706037c10 */ /* 0x000fc600087fe4ff */
[----:B------:R-:W-:-:S05]  /*01b0*/  VIADD R5, R4, 0x61 ;  /* 0x0000006104057836 */ /* 0x000fca0000000000 */
[----:B------:R-:W-:Y:S01]  /*01c0*/  STG.E.U8 desc[UR4][R2.64], R5 ;  /* 0x0000000502007986 */ /* 0x000fe2000c101104 */
[----:B------:R-:W-:Y:S05]  /*01d0*/  EXIT ;  /* 0x000000000000794d */ /* 0x000fea0003800000 */
.L_x_0:
[----:B------:R-:W-:-:S05]  /*01e0*/  VIADD R2, R5, 0xffffffbf ;  /* 0xffffffbf05027836 */ /* 0x000fca0000000000 */
        /* <DEDUP_REMOVED lines=15> */
.L_x_1:
[----:B------:R-:W0:Y:S02]  /*02e0*/  LDCU.64 UR6, c[0x0][0x388] ;  /* 0x00007100ff0677ac */ /* 0x000e240008000a00 */
[----:B0-----:R-:W-:-:S04]  /*02f0*/  IADD3 R2, P0, PT, R0, UR6, RZ ;  /* 0x0000000600027c10 */ /* 0x001fc8000ff1e0ff */
[----:B------:R-:W-:-:S05]  /*0300*/  IADD3.X R3, PT, PT, R6, UR7, RZ, P0, !PT ;  /* 0x0000000706037c10 */ /* 0x000fca00087fe4ff */
[----:B------:R-:W-:Y:S01]  /*0310*/  STG.E.U8 desc[UR4][R2.64], R5 ;  /* 0x0000000502007986 */ /* 0x000fe2000c101104 */
[----:B------:R-:W-:Y:S05]  /*0320*/  EXIT ;  /* 0x000000000000794d */ /* 0x000fea0003800000 */
.L_x_2:
[----:B------:R-:W-:-:S00]  /*0330*/  BRA `(.L_x_2) ;  /* 0xfffffffc00fc7947 */ /* 0x000fc0000383ffff */
[----:B------:R-:W-:-:S00]  /*0340*/  NOP ;  /* 0x0000000000007918 */ /* 0x000fc00000000000 */
        /* <DEDUP_REMOVED lines=11> */
.L_x_3:


//--------------------- .nv.shared.reserved.0     --------------------------
	.section	.nv.shared.reserved.0,"aw",@nobits
	.weak		__nv_reservedSMEM_offset_0_alias
	.size		__nv_reservedSMEM_offset_0_alias, 0, 64
	.other		__nv_reservedSMEM_offset_0_alias,@"STO_CUDA_RESERVED_SHARED STV_DEFAULT"
__nv_reservedSMEM_offset_0_alias:
	.zero		0
	.zero		64


//--------------------- .nv.constant0._Z15caesarAlgorithmPcS_ii --------------------------
	.section	.nv.constant0._Z15caesarAlgorithmPcS_ii,"a",@progbits
	.sectionflags	@""
	.align	4
.nv.constant0._Z15caesarAlgorithmPcS_ii:
	.zero		920


//--------------------- SYMBOLS --------------------------

	.type		.nv.reservedSmem.offset0,@object
	.size		.nv.reservedSmem.offset0,0x4
